//
// Generated by NVIDIA NVVM Compiler
//
// Compiler Build ID: CL-36424714
// Cuda compilation tools, release 13.0, V13.0.88
// Based on NVVM 20.0.0
//

.version 9.0
.target sm_100
.address_size 64

	// .globl	_Z15matrixMulKernelPfS_S_i

.visible .entry _Z15matrixMulKernelPfS_S_i(
	.param .u64 .ptr .align 1 _Z15matrixMulKernelPfS_S_i_param_0,
	.param .u64 .ptr .align 1 _Z15matrixMulKernelPfS_S_i_param_1,
	.param .u64 .ptr .align 1 _Z15matrixMulKernelPfS_S_i_param_2,
	.param .u32 _Z15matrixMulKernelPfS_S_i_param_3
)
{
	.reg .pred 	%p<10>;
	.reg .b32 	%r<64>;
	.reg .b32 	%f<68>;
	.reg .b64 	%rd<65>;

	ld.param.u64 	%rd10, [_Z15matrixMulKernelPfS_S_i_param_0];
	ld.param.u64 	%rd11, [_Z15matrixMulKernelPfS_S_i_param_1];
	ld.param.u64 	%rd9, [_Z15matrixMulKernelPfS_S_i_param_2];
	ld.param.u32 	%r37, [_Z15matrixMulKernelPfS_S_i_param_3];
	cvta.to.global.u64 	%rd1, %rd11;
	cvta.to.global.u64 	%rd2, %rd10;
	mov.u32 	%r1, %tid.x;
	mov.u32 	%r2, %tid.y;
	setp.lt.s32 	%p1, %r37, 1;
	mov.f32 	%f67, 0f00000000;
	@%p1 bra 	$L__BB0_12;
	mul.lo.s32 	%r3, %r37, %r2;
	and.b32  	%r4, %r37, 7;
	setp.lt.u32 	%p2, %r37, 8;
	mov.f32 	%f67, 0f00000000;
	mov.b32 	%r62, 0;
	@%p2 bra 	$L__BB0_4;
	and.b32  	%r62, %r37, 2147483640;
	neg.s32 	%r60, %r62;
	add.s32 	%r59, %r1, %r37;
	shl.b32 	%r8, %r37, 3;
	shl.b32 	%r39, %r37, 1;
	add.s32 	%r58, %r1, %r39;
	mad.lo.s32 	%r57, %r37, 3, %r1;
	shl.b32 	%r40, %r37, 2;
	add.s32 	%r56, %r1, %r40;
	mad.lo.s32 	%r55, %r37, 5, %r1;
	mad.lo.s32 	%r54, %r37, 6, %r1;
	mad.lo.s32 	%r53, %r37, 7, %r1;
	mul.wide.u32 	%rd12, %r1, 4;
	add.s64 	%rd64, %rd1, %rd12;
	mul.wide.u32 	%rd13, %r3, 4;
	add.s64 	%rd14, %rd13, %rd2;
	add.s64 	%rd63, %rd14, 16;
	mov.f32 	%f67, 0f00000000;
	mul.wide.u32 	%rd29, %r8, 4;
$L__BB0_3:
	.pragma "nounroll";
	ld.global.f32 	%f17, [%rd63+-16];
	ld.global.f32 	%f18, [%rd64];
	fma.rn.f32 	%f19, %f17, %f18, %f67;
	ld.global.f32 	%f20, [%rd63+-12];
	mul.wide.u32 	%rd15, %r59, 4;
	add.s64 	%rd16, %rd1, %rd15;
	ld.global.f32 	%f21, [%rd16];
	fma.rn.f32 	%f22, %f20, %f21, %f19;
	ld.global.f32 	%f23, [%rd63+-8];
	mul.wide.u32 	%rd17, %r58, 4;
	add.s64 	%rd18, %rd1, %rd17;
	ld.global.f32 	%f24, [%rd18];
	fma.rn.f32 	%f25, %f23, %f24, %f22;
	ld.global.f32 	%f26, [%rd63+-4];
	mul.wide.u32 	%rd19, %r57, 4;
	add.s64 	%rd20, %rd1, %rd19;
	ld.global.f32 	%f27, [%rd20];
	fma.rn.f32 	%f28, %f26, %f27, %f25;
	ld.global.f32 	%f29, [%rd63];
	mul.wide.u32 	%rd21, %r56, 4;
	add.s64 	%rd22, %rd1, %rd21;
	ld.global.f32 	%f30, [%rd22];
	fma.rn.f32 	%f31, %f29, %f30, %f28;
	ld.global.f32 	%f32, [%rd63+4];
	mul.wide.u32 	%rd23, %r55, 4;
	add.s64 	%rd24, %rd1, %rd23;
	ld.global.f32 	%f33, [%rd24];
	fma.rn.f32 	%f34, %f32, %f33, %f31;
	ld.global.f32 	%f35, [%rd63+8];
	mul.wide.u32 	%rd25, %r54, 4;
	add.s64 	%rd26, %rd1, %rd25;
	ld.global.f32 	%f36, [%rd26];
	fma.rn.f32 	%f37, %f35, %f36, %f34;
	ld.global.f32 	%f38, [%rd63+12];
	mul.wide.u32 	%rd27, %r53, 4;
	add.s64 	%rd28, %rd1, %rd27;
	ld.global.f32 	%f39, [%rd28];
	fma.rn.f32 	%f67, %f38, %f39, %f37;
	add.s32 	%r60, %r60, 8;
	add.s32 	%r59, %r59, %r8;
	add.s32 	%r58, %r58, %r8;
	add.s32 	%r57, %r57, %r8;
	add.s32 	%r56, %r56, %r8;
	add.s32 	%r55, %r55, %r8;
	add.s32 	%r54, %r54, %r8;
	add.s32 	%r53, %r53, %r8;
	add.s64 	%rd64, %rd64, %rd29;
	add.s64 	%rd63, %rd63, 32;
	setp.ne.s32 	%p3, %r60, 0;
	@%p3 bra 	$L__BB0_3;
$L__BB0_4:
	setp.eq.s32 	%p4, %r4, 0;
	@%p4 bra 	$L__BB0_12;
	and.b32  	%r32, %r37, 3;
	setp.lt.u32 	%p5, %r4, 4;
	@%p5 bra 	$L__BB0_7;
	add.s32 	%r41, %r62, %r3;
	mul.wide.u32 	%rd30, %r41, 4;
	add.s64 	%rd31, %rd2, %rd30;
	ld.global.f32 	%f41, [%rd31];
	mad.lo.s32 	%r42, %r62, %r37, %r1;
	mul.wide.u32 	%rd32, %r42, 4;
	add.s64 	%rd33, %rd1, %rd32;
	ld.global.f32 	%f42, [%rd33];
	fma.rn.f32 	%f43, %f41, %f42, %f67;
	cvt.u64.u32 	%rd34, %r3;
	cvt.u64.u32 	%rd35, %r62;
	add.s64 	%rd36, %rd35, %rd34;
	shl.b64 	%rd37, %rd36, 2;
	add.s64 	%rd38, %rd2, %rd37;
	ld.global.f32 	%f44, [%rd38+4];
	add.s32 	%r43, %r42, %r37;
	mul.wide.u32 	%rd39, %r43, 4;
	add.s64 	%rd40, %rd1, %rd39;
	ld.global.f32 	%f45, [%rd40];
	fma.rn.f32 	%f46, %f44, %f45, %f43;
	ld.global.f32 	%f47, [%rd38+8];
	add.s32 	%r44, %r43, %r37;
	mul.wide.u32 	%rd41, %r44, 4;
	add.s64 	%rd42, %rd1, %rd41;
	ld.global.f32 	%f48, [%rd42];
	fma.rn.f32 	%f49, %f47, %f48, %f46;
	ld.global.f32 	%f50, [%rd38+12];
	add.s32 	%r45, %r44, %r37;
	mul.wide.u32 	%rd43, %r45, 4;
	add.s64 	%rd44, %rd1, %rd43;
	ld.global.f32 	%f51, [%rd44];
	fma.rn.f32 	%f67, %f50, %f51, %f49;
	add.s32 	%r62, %r62, 4;
$L__BB0_7:
	setp.eq.s32 	%p6, %r32, 0;
	@%p6 bra 	$L__BB0_12;
	setp.eq.s32 	%p7, %r32, 1;
	@%p7 bra 	$L__BB0_10;
	add.s32 	%r46, %r62, %r3;
	mul.wide.u32 	%rd45, %r46, 4;
	add.s64 	%rd46, %rd2, %rd45;
	ld.global.f32 	%f53, [%rd46];
	mad.lo.s32 	%r47, %r62, %r37, %r1;
	mul.wide.u32 	%rd47, %r47, 4;
	add.s64 	%rd48, %rd1, %rd47;
	ld.global.f32 	%f54, [%rd48];
	fma.rn.f32 	%f55, %f53, %f54, %f67;
	cvt.u64.u32 	%rd49, %r3;
	cvt.u64.u32 	%rd50, %r62;
	add.s64 	%rd51, %rd50, %rd49;
	shl.b64 	%rd52, %rd51, 2;
	add.s64 	%rd53, %rd2, %rd52;
	ld.global.f32 	%f56, [%rd53+4];
	add.s32 	%r48, %r47, %r37;
	mul.wide.u32 	%rd54, %r48, 4;
	add.s64 	%rd55, %rd1, %rd54;
	ld.global.f32 	%f57, [%rd55];
	fma.rn.f32 	%f67, %f56, %f57, %f55;
	add.s32 	%r62, %r62, 2;
$L__BB0_10:
	and.b32  	%r49, %r37, 1;
	setp.eq.b32 	%p8, %r49, 1;
	not.pred 	%p9, %p8;
	@%p9 bra 	$L__BB0_12;
	add.s32 	%r50, %r62, %r3;
	mul.wide.u32 	%rd56, %r50, 4;
	add.s64 	%rd57, %rd2, %rd56;
	ld.global.f32 	%f58, [%rd57];
	mad.lo.s32 	%r51, %r62, %r37, %r1;
	mul.wide.u32 	%rd58, %r51, 4;
	add.s64 	%rd59, %rd1, %rd58;
	ld.global.f32 	%f59, [%rd59];
	fma.rn.f32 	%f67, %f58, %f59, %f67;
$L__BB0_12:
	cvta.to.global.u64 	%rd60, %rd9;
	mad.lo.s32 	%r52, %r37, %r2, %r1;
	mul.wide.s32 	%rd61, %r52, 4;
	add.s64 	%rd62, %rd60, %rd61;
	st.global.f32 	[%rd62], %f67;
	ret;

}


// ===== COMPILED SASS (sm_100) =====

	.target	sm_100

	.elftype	@"ET_EXEC"


//--------------------- .note.nv.tkinfo           --------------------------
	.section	.note.nv.tkinfo,"",@"SHT_NOTE"
	.sectionflags	@"SHF_NOTE_NV_TKINFO"
	.tkinfo
        /*0018*/ 	.word	0x00000002
        /*0030*/ 	.string	""
        /*0030*/ 	.string	"ptxas"
        /*0030*/ 	.string	"Cuda compilation tools, release 13.0, V13.0.88"
        /*0030*/ 	.string	"Build cuda_13.0.r13.0/compiler.36424714_0"
        /*0030*/ 	.string	"-arch sm_100 -m 64 "



//--------------------- .note.nv.cuinfo           --------------------------
	.section	.note.nv.cuinfo,"",@"SHT_NOTE"
	.sectionflags	@"SHF_NOTE_NV_CUINFO"
        /*0018*/ 	.short	0x0002
        /*001a*/ 	.short	0x0064
        /*001c*/ 	.short	0x0082
	.zero		2


//--------------------- .nv.info                  --------------------------
	.section	.nv.info,"",@"SHT_CUDA_INFO"
	.align	4


	//----- nvinfo : EIATTR_REGCOUNT
	.align		4
        /*0000*/ 	.byte	0x04, 0x2f
        /*0002*/ 	.short	(.L_1 - .L_0)
	.align		4
.L_0:
        /*0004*/ 	.word	index@(_Z15matrixMulKernelPfS_S_i)
        /*0008*/ 	.word	0x00000020


	//----- nvinfo : EIATTR_FRAME_SIZE
	.align		4
.L_1:
        /*000c*/ 	.byte	0x04, 0x11
        /*000e*/ 	.short	(.L_3 - .L_2)
	.align		4
.L_2:
        /*0010*/ 	.word	index@(_Z15matrixMulKernelPfS_S_i)
        /*0014*/ 	.word	0x00000000


	//----- nvinfo : EIATTR_MIN_STACK_SIZE
	.align		4
.L_3:
        /*0018*/ 	.byte	0x04, 0x12
        /*001a*/ 	.short	(.L_5 - .L_4)
	.align		4
.L_4:
        /*001c*/ 	.word	index@(_Z15matrixMulKernelPfS_S_i)
        /*0020*/ 	.word	0x00000000
.L_5:


//--------------------- .nv.compat                --------------------------
	.section	.nv.compat,"",@"SHT_CUDA_COMPAT_INFO"
	.align	4
        /*0000*/ 	.byte	0x02, 0x09, 0x00, 0x00, 0x02, 0x02, 0x01, 0x00, 0x02, 0x05, 0x05, 0x00, 0x03, 0x07, 0x01, 0x01
        /*0010*/ 	.byte	0x02, 0x03, 0x00, 0x00, 0x02, 0x06, 0x01, 0x00, 0x04, 0x0b, 0x08, 0x00, 0x09, 0x00, 0x00, 0x00
        /*0020*/ 	.byte	0x00, 0x00, 0x00, 0x00


//--------------------- .nv.info._Z15matrixMulKernelPfS_S_i --------------------------
	.section	.nv.info._Z15matrixMulKernelPfS_S_i,"",@"SHT_CUDA_INFO"
	.sectionflags	@""
	.align	4


	//----- nvinfo : EIATTR_CUDA_API_VERSION
	.align		4
        /*0000*/ 	.byte	0x04, 0x37
        /*0002*/ 	.short	(.L_7 - .L_6)
.L_6:
        /*0004*/ 	.word	0x00000082


	//----- nvinfo : EIATTR_KPARAM_INFO
	.align		4
.L_7:
        /*0008*/ 	.byte	0x04, 0x17
        /*000a*/ 	.short	(.L_9 - .L_8)
.L_8:
        /*000c*/ 	.word	0x00000000
        /*0010*/ 	.short	0x0003
        /*0012*/ 	.short	0x0018
        /*0014*/ 	.byte	0x00, 0xf0, 0x11, 0x00


	//----- nvinfo : EIATTR_KPARAM_INFO
	.align		4
.L_9:
        /*0018*/ 	.byte	0x04, 0x17
        /*001a*/ 	.short	(.L_11 - .L_10)
.L_10:
        /*001c*/ 	.word	0x00000000
        /*0020*/ 	.short	0x0002
        /*0022*/ 	.short	0x0010
        /*0024*/ 	.byte	0x00, 0xf5, 0x21, 0x00


	//----- nvinfo : EIATTR_KPARAM_INFO
	.align		4
.L_11:
        /*0028*/ 	.byte	0x04, 0x17
        /*002a*/ 	.short	(.L_13 - .L_12)
.L_12:
        /*002c*/ 	.word	0x00000000
        /*0030*/ 	.short	0x0001
        /*0032*/ 	.short	0x0008
        /*0034*/ 	.byte	0x00, 0xf5, 0x21, 0x00


	//----- nvinfo : EIATTR_KPARAM_INFO
	.align		4
.L_13:
        /*0038*/ 	.byte	0x04, 0x17
        /*003a*/ 	.short	(.L_15 - .L_14)
.L_14:
        /*003c*/ 	.word	0x00000000
        /*0040*/ 	.short	0x0000
        /*0042*/ 	.short	0x0000
        /*0044*/ 	.byte	0x00, 0xf5, 0x21, 0x00


	//----- nvinfo : EIATTR_SPARSE_MMA_MASK
	.align		4
.L_15:
        /*0048*/ 	.byte	0x03, 0x50
        /*004a*/ 	.short	0x0000


	//----- nvinfo : EIATTR_MAXREG_COUNT
	.align		4
        /*004c*/ 	.byte	0x03, 0x1b
        /*004e*/ 	.short	0x00ff


	//----- nvinfo : EIATTR_MERCURY_ISA_VERSION
	.align		4
        /*0050*/ 	.byte	0x03, 0x5f
        /*0052*/ 	.short	0x0101


	//----- nvinfo : EIATTR_VRC_CTA_INIT_COUNT
	.align		4
        /*0054*/ 	.byte	0x02, 0x4a
	.zero		1
	.zero		1


	//----- nvinfo : EIATTR_EXIT_INSTR_OFFSETS
	.align		4
        /*0058*/ 	.byte	0x04, 0x1c
        /*005a*/ 	.short	(.L_17 - .L_16)


	//   ....[0]....
.L_16:
        /*005c*/ 	.word	0x00000960


	//----- nvinfo : EIATTR_CBANK_PARAM_SIZE
	.align		4
.L_17:
        /*0060*/ 	.byte	0x03, 0x19
        /*0062*/ 	.short	0x001c


	//----- nvinfo : EIATTR_PARAM_CBANK
	.align		4
        /*0064*/ 	.byte	0x04, 0x0a
        /*0066*/ 	.short	(.L_19 - .L_18)
	.align		4
.L_18:
        /*0068*/ 	.word	index@(.nv.constant0._Z15matrixMulKernelPfS_S_i)
        /*006c*/ 	.short	0x0380
        /*006e*/ 	.short	0x001c


	//----- nvinfo : EIATTR_SW_WAR
	.align		4
.L_19:
        /*0070*/ 	.byte	0x04, 0x36
        /*0072*/ 	.short	(.L_21 - .L_20)
.L_20:
        /*0074*/ 	.word	0x00000008
.L_21:


//--------------------- .nv.callgraph             --------------------------
	.section	.nv.callgraph,"",@"SHT_CUDA_CALLGRAPH"
	.align	4
	.sectionentsize	8
	.align		4
        /*0000*/ 	.word	0x00000000
	.align		4
        /*0004*/ 	.word	0xffffffff
	.align		4
        /*0008*/ 	.word	0x00000000
	.align		4
        /*000c*/ 	.word	0xfffffffe
	.align		4
        /*0010*/ 	.word	0x00000000
	.align		4
        /*0014*/ 	.word	0xfffffffd
	.align		4
        /*0018*/ 	.word	0x00000000
	.align		4
        /*001c*/ 	.word	0xfffffffc


//--------------------- .text._Z15matrixMulKernelPfS_S_i --------------------------
	.section	.text._Z15matrixMulKernelPfS_S_i,"ax",@progbits
	.align	128
        .global         _Z15matrixMulKernelPfS_S_i
        .type           _Z15matrixMulKernelPfS_S_i,@function
        .size           _Z15matrixMulKernelPfS_S_i,(.L_x_5 - _Z15matrixMulKernelPfS_S_i)
        .other          _Z15matrixMulKernelPfS_S_i,@"STO_CUDA_ENTRY STV_DEFAULT"
_Z15matrixMulKernelPfS_S_i:
.text._Z15matrixMulKernelPfS_S_i:
[----:B------:R-:W-:Y:S08]  /*0000*/  LDC R1, c[0x0][0x37c] ;  /* 0x0000df00ff017b82 */ /* 0x000ff00000000800 */
[----:B------:R-:W0:Y:S01]  /*0010*/  LDC R0, c[0x0][0x398] ;  /* 0x0000e600ff007b82 */ /* 0x000e220000000800 */
[----:B------:R-:W1:Y:S01]  /*0020*/  S2R R3, SR_TID.X ;  /* 0x0000000000037919 */ /* 0x000e620000002100 */
[----:B------:R-:W2:Y:S01]  /*0030*/  LDCU.64 UR4, c[0x0][0x358] ;  /* 0x00006b00ff0477ac */ /* 0x000ea20008000a00 */
[----:B------:R-:W-:Y:S01]  /*0040*/  HFMA2 R20, -RZ, RZ, 0, 0 ;  /* 0x00000000ff147431 */ /* 0x000fe200000001ff */
[----:B------:R-:W3:Y:S01]  /*0050*/  S2R R5, SR_TID.Y ;  /* 0x0000000000057919 */ /* 0x000ee20000002200 */
[----:B0-----:R-:W-:-:S13]  /*0060*/  ISETP.GE.AND P0, PT, R0, 0x1, PT ;  /* 0x000000010000780c */ /* 0x001fda0003f06270 */
[----:B-123--:R-:W-:Y:S05]  /*0070*/  @!P0 BRA `(.L_x_0) ;  /* 0x0000000800288947 */ /* 0x00efea0003800000 */
[C---:B------:R-:W-:Y:S01]  /*0080*/  ISETP.GE.U32.AND P1, PT, R0.reuse, 0x8, PT ;  /* 0x000000080000780c */ /* 0x040fe20003f26070 */
[----:B------:R-:W-:Y:S01]  /*0090*/  IMAD R6, R5, R0, RZ ;  /* 0x0000000005067224 */ /* 0x000fe200078e02ff */
[----:B------:R-:W-:Y:S02]  /*00a0*/  LOP3.LUT R4, R0, 0x7, RZ, 0xc0, !PT ;  /* 0x0000000700047812 */ /* 0x000fe400078ec0ff */
[----:B------:R-:W-:Y:S02]  /*00b0*/  MOV R20, RZ ;  /* 0x000000ff00147202 */ /* 0x000fe40000000f00 */
[----:B------:R-:W-:Y:S02]  /*00c0*/  ISETP.NE.AND P0, PT, R4, RZ, PT ;  /* 0x000000ff0400720c */ /* 0x000fe40003f05270 */
[----:B------:R-:W-:-:S05]  /*00d0*/  MOV R7, RZ ;  /* 0x000000ff00077202 */ /* 0x000fca0000000f00 */
[----:B------:R-:W-:Y:S06]  /*00e0*/  @!P1 BRA `(.L_x_1) ;  /* 0x0000000000fc9947 */ /* 0x000fec0003800000 */
[----:B------:R-:W0:Y:S01]  /*00f0*/  LDC.64 R8, c[0x0][0x380] ;  /* 0x0000e000ff087b82 */ /* 0x000e220000000a00 */
[C---:B------:R-:W-:Y:S01]  /*0100*/  LOP3.LUT R7, R0.reuse, 0x7ffffff8, RZ, 0xc0, !PT ;  /* 0x7ffffff800077812 */ /* 0x040fe200078ec0ff */
[C-C-:B------:R-:W-:Y:S01]  /*0110*/  IMAD R11, R0.reuse, 0x3, R3.reuse ;  /* 0x00000003000b7824 */ /* 0x140fe200078e0203 */
[----:B------:R-:W-:Y:S01]  /*0120*/  IADD3 R2, PT, PT, R3, R0, RZ ;  /* 0x0000000003027210 */ /* 0x000fe20007ffe0ff */
[C-C-:B------:R-:W-:Y:S01]  /*0130*/  IMAD R29, R0.reuse, 0x5, R3.reuse ;  /* 0x00000005001d7824 */ /* 0x140fe200078e0203 */
[C---:B------:R-:W-:Y:S01]  /*0140*/  SHF.L.U32 R10, R0.reuse, 0x3, RZ ;  /* 0x00000003000a7819 */ /* 0x040fe200000006ff */
[C-C-:B------:R-:W-:Y:S01]  /*0150*/  IMAD R26, R0.reuse, 0x6, R3.reuse ;  /* 0x00000006001a7824 */ /* 0x140fe200078e0203 */
[C---:B------:R-:W-:Y:S01]  /*0160*/  LEA R27, R0.reuse, R3, 0x2 ;  /* 0x00000003001b7211 */ /* 0x040fe200078e10ff */
[----:B------:R-:W1:Y:S01]  /*0170*/  LDC.64 R12, c[0x0][0x388] ;  /* 0x0000e200ff0c7b82 */ /* 0x000e620000000a00 */
[----:B------:R-:W-:Y:S01]  /*0180*/  IMAD R28, R0, 0x7, R3 ;  /* 0x00000007001c7824 */ /* 0x000fe200078e0203 */
[----:B------:R-:W-:Y:S01]  /*0190*/  MOV R20, RZ ;  /* 0x000000ff00147202 */ /* 0x000fe20000000f00 */
[----:B0-----:R-:W-:-:S03]  /*01a0*/  IMAD.WIDE.U32 R8, R6, 0x4, R8 ;  /* 0x0000000406087825 */ /* 0x001fc600078e0008 */
[----:B------:R-:W-:Y:S01]  /*01b0*/  IADD3 R19, P1, PT, R8, 0x10, RZ ;  /* 0x0000001008137810 */ /* 0x000fe20007f3e0ff */
[----:B------:R-:W-:Y:S02]  /*01c0*/  IMAD.MOV R8, RZ, RZ, -R7 ;  /* 0x000000ffff087224 */ /* 0x000fe400078e0a07 */
[----:B-1----:R-:W-:Y:S01]  /*01d0*/  IMAD.WIDE.U32 R16, R3, 0x4, R12 ;  /* 0x0000000403107825 */ /* 0x002fe200078e000c */
[----:B------:R-:W-:Y:S02]  /*01e0*/  IADD3.X R22, PT, PT, RZ, R9, RZ, P1, !PT ;  /* 0x00000009ff167210 */ /* 0x000fe40000ffe4ff */
[----:B------:R-:W-:-:S07]  /*01f0*/  LEA R9, R0, R3, 0x1 ;  /* 0x0000000300097211 */ /* 0x000fce00078e08ff */
.L_x_2:
[----:B------:R-:W-:Y:S02]  /*0200*/  MOV R14, R19 ;  /* 0x00000013000e7202 */ /* 0x000fe40000000f00 */
[----:B------:R-:W-:Y:S01]  /*0210*/  MOV R15, R22 ;  /* 0x00000016000f7202 */ /* 0x000fe20000000f00 */
[--C-:B------:R-:W-:Y:S01]  /*0220*/  IMAD.WIDE.U32 R18, R2, 0x4, R12.reuse ;  /* 0x0000000402127825 */ /* 0x100fe200078e000c */
[----:B------:R-:W2:Y:S04]  /*0230*/  LDG.E R22, desc[UR4][R16.64] ;  /* 0x0000000410167981 */ /* 0x000ea8000c1e1900 */
[----:B------:R-:W2:Y:S04]  /*0240*/  LDG.E R21, desc[UR4][R14.64+-0x10] ;  /* 0xfffff0040e157981 */ /* 0x000ea8000c1e1900 */
[----:B------:R-:W3:Y:S04]  /*0250*/  LDG.E R18, desc[UR4][R18.64] ;  /* 0x0000000412127981 */ /* 0x000ee8000c1e1900 */
[----:B------:R-:W3:Y:S01]  /*0260*/  LDG.E R23, desc[UR4][R14.64+-0xc] ;  /* 0xfffff4040e177981 */ /* 0x000ee2000c1e1900 */
[----:B------:R-:W-:-:S06]  /*0270*/  IMAD.WIDE.U32 R24, R9, 0x4, R12 ;  /* 0x0000000409187825 */ /* 0x000fcc00078e000c */
[----:B------:R-:W4:Y:S04]  /*0280*/  LDG.E R24, desc[UR4][R24.64] ;  /* 0x0000000418187981 */ /* 0x000f28000c1e1900 */
[----:B------:R-:W5:Y:S01]  /*0290*/  LDG.E R25, desc[UR4][R14.64+0x4] ;  /* 0x000004040e197981 */ /* 0x000f62000c1e1900 */
[----:B--2---:R-:W-:-:S03]  /*02a0*/  FFMA R20, R21, R22, R20 ;  /* 0x0000001615147223 */ /* 0x004fc60000000014 */
[----:B------:R-:W4:Y:S01]  /*02b0*/  LDG.E R21, desc[UR4][R14.64+-0x8] ;  /* 0xfffff8040e157981 */ /* 0x000f22000c1e1900 */
[----:B---3--:R-:W-:Y:S01]  /*02c0*/  FFMA R20, R23, R18, R20 ;  /* 0x0000001217147223 */ /* 0x008fe20000000014 */
[----:B------:R-:W-:-:S06]  /*02d0*/  IMAD.WIDE.U32 R22, R11, 0x4, R12 ;  /* 0x000000040b167825 */ /* 0x000fcc00078e000c */
[----:B------:R-:W2:Y:S04]  /*02e0*/  LDG.E R22, desc[UR4][R22.64] ;  /* 0x0000000416167981 */ /* 0x000ea8000c1e1900 */
[----:B------:R-:W2:Y:S01]  /*02f0*/  LDG.E R23, desc[UR4][R14.64+-0x4] ;  /* 0xfffffc040e177981 */ /* 0x000ea2000c1e1900 */
[----:B------:R-:W-:-:S06]  /*0300*/  IMAD.WIDE.U32 R18, R27, 0x4, R12 ;  /* 0x000000041b127825 */ /* 0x000fcc00078e000c */
[----:B------:R-:W3:Y:S04]  /*0310*/  LDG.E R18, desc[UR4][R18.64] ;  /* 0x0000000412127981 */ /* 0x000ee8000c1e1900 */
[----:B------:R-:W3:Y:S01]  /*0320*/  LDG.E R19, desc[UR4][R14.64] ;  /* 0x000000040e137981 */ /* 0x000ee2000c1e1900 */
[----:B----4-:R-:W-:-:S04]  /*0330*/  FFMA R20, R21, R24, R20 ;  /* 0x0000001815147223 */ /* 0x010fc80000000014 */
[----:B--2---:R-:W-:Y:S01]  /*0340*/  FFMA R22, R23, R22, R20 ;  /* 0x0000001617167223 */ /* 0x004fe20000000014 */
[----:B------:R-:W-:-:S06]  /*0350*/  IMAD.WIDE.U32 R20, R29, 0x4, R12 ;  /* 0x000000041d147825 */ /* 0x000fcc00078e000c */
[----:B------:R-:W5:Y:S01]  /*0360*/  LDG.E R20, desc[UR4][R20.64] ;  /* 0x0000000414147981 */ /* 0x000f62000c1e1900 */
[----:B---3--:R-:W-:Y:S01]  /*0370*/  FFMA R24, R19, R18, R22 ;  /* 0x0000001213187223 */ /* 0x008fe20000000016 */
[----:B------:R-:W-:Y:S02]  /*0380*/  IMAD.WIDE.U32 R22, R26, 0x4, R12 ;  /* 0x000000041a167825 */ /* 0x000fe400078e000c */
[----:B------:R-:W2:Y:S04]  /*0390*/  LDG.E R19, desc[UR4][R14.64+0x8] ;  /* 0x000008040e137981 */ /* 0x000ea8000c1e1900 */
[----:B------:R-:W3:Y:S04]  /*03a0*/  LDG.E R21, desc[UR4][R14.64+0xc] ;  /* 0x00000c040e157981 */ /* 0x000ee8000c1e1900 */
[----:B------:R-:W2:Y:S01]  /*03b0*/  LDG.E R22, desc[UR4][R22.64] ;  /* 0x0000000416167981 */ /* 0x000ea2000c1e1900 */
[----:B-----5:R-:W-:Y:S01]  /*03c0*/  FFMA R18, R25, R20, R24 ;  /* 0x0000001419127223 */ /* 0x020fe20000000018 */
[----:B------:R-:W-:-:S06]  /*03d0*/  IMAD.WIDE.U32 R24, R28, 0x4, R12 ;  /* 0x000000041c187825 */ /* 0x000fcc00078e000c */
[----:B------:R-:W3:Y:S01]  /*03e0*/  LDG.E R24, desc[UR4][R24.64] ;  /* 0x0000000418187981 */ /* 0x000ee2000c1e1900 */
[----:B------:R-:W-:Y:S01]  /*03f0*/  IADD3 R8, PT, PT, R8, 0x8, RZ ;  /* 0x0000000808087810 */ /* 0x000fe20007ffe0ff */
[----:B--2---:R-:W-:Y:S01]  /*0400*/  FFMA R18, R19, R22, R18 ;  /* 0x0000001613127223 */ /* 0x004fe20000000012 */
[----:B------:R-:W-:-:S04]  /*0410*/  IADD3 R19, P1, PT, R14, 0x20, RZ ;  /* 0x000000200e137810 */ /* 0x000fc80007f3e0ff */
[----:B------:R-:W-:Y:S02]  /*0420*/  IADD3.X R22, PT, PT, RZ, R15, RZ, P1, !PT ;  /* 0x0000000fff167210 */ /* 0x000fe40000ffe4ff */
[----:B------:R-:W-:Y:S01]  /*0430*/  ISETP.NE.AND P1, PT, R8, RZ, PT ;  /* 0x000000ff0800720c */ /* 0x000fe20003f25270 */
[C---:B------:R-:W-:Y:S01]  /*0440*/  IMAD.IADD R11, R10.reuse, 0x1, R11 ;  /* 0x000000010a0b7824 */ /* 0x040fe200078e020b */
[C---:B------:R-:W-:Y:S01]  /*0450*/  IADD3 R2, PT, PT, R10.reuse, R2, RZ ;  /* 0x000000020a027210 */ /* 0x040fe20007ffe0ff */
[C---:B------:R-:W-:Y:S01]  /*0460*/  IMAD.WIDE.U32 R16, R10.reuse, 0x4, R16 ;  /* 0x000000040a107825 */ /* 0x040fe200078e0010 */
[C---:B------:R-:W-:Y:S02]  /*0470*/  IADD3 R9, PT, PT, R10.reuse, R9, RZ ;  /* 0x000000090a097210 */ /* 0x040fe40007ffe0ff */
[C---:B------:R-:W-:Y:S02]  /*0480*/  IADD3 R27, PT, PT, R10.reuse, R27, RZ ;  /* 0x0000001b0a1b7210 */ /* 0x040fe40007ffe0ff */
[----:B------:R-:W-:-:S02]  /*0490*/  IADD3 R29, PT, PT, R10, R29, RZ ;  /* 0x0000001d0a1d7210 */ /* 0x000fc40007ffe0ff */
[C---:B------:R-:W-:Y:S02]  /*04a0*/  IADD3 R26, PT, PT, R10.reuse, R26, RZ ;  /* 0x0000001a0a1a7210 */ /* 0x040fe40007ffe0ff */
[----:B------:R-:W-:Y:S01]  /*04b0*/  IADD3 R28, PT, PT, R10, R28, RZ ;  /* 0x0000001c0a1c7210 */ /* 0x000fe20007ffe0ff */
[----:B---3--:R-:W-:Y:S01]  /*04c0*/  FFMA R20, R21, R24, R18 ;  /* 0x0000001815147223 */ /* 0x008fe20000000012 */
[----:B------:R-:W-:Y:S06]  /*04d0*/  @P1 BRA `(.L_x_2) ;  /* 0xfffffffc00481947 */ /* 0x000fec000383ffff */
.L_x_1:
[----:B------:R-:W-:Y:S05]  /*04e0*/  @!P0 BRA `(.L_x_0) ;  /* 0x00000004000c8947 */ /* 0x000fea0003800000 */
[----:B------:R-:W-:Y:S02]  /*04f0*/  ISETP.GE.U32.AND P1, PT, R4, 0x4, PT ;  /* 0x000000040400780c */ /* 0x000fe40003f26070 */
[----:B------:R-:W-:-:S04]  /*0500*/  LOP3.LUT R2, R0, 0x3, RZ, 0xc0, !PT ;  /* 0x0000000300027812 */ /* 0x000fc800078ec0ff */
[----:B------:R-:W-:-:S07]  /*0510*/  ISETP.NE.AND P0, PT, R2, RZ, PT ;  /* 0x000000ff0200720c */ /* 0x000fce0003f05270 */
[----:B------:R-:W-:Y:S06]  /*0520*/  @!P1 BRA `(.L_x_3) ;  /* 0x0000000000789947 */ /* 0x000fec0003800000 */
[----:B------:R-:W0:Y:S01]  /*0530*/  LDC.64 R16, c[0x0][0x380] ;  /* 0x0000e000ff107b82 */ /* 0x000e220000000a00 */
[----:B------:R-:W1:Y:S01]  /*0540*/  LDCU.64 UR6, c[0x0][0x380] ;  /* 0x00007000ff0677ac */ /* 0x000e620008000a00 */
[-C--:B------:R-:W-:Y:S01]  /*0550*/  IMAD R15, R7, R0.reuse, R3 ;  /* 0x00000000070f7224 */ /* 0x080fe200078e0203 */
[CC--:B------:R-:W-:Y:S02]  /*0560*/  IADD3 R11, PT, PT, R6.reuse, R7.reuse, RZ ;  /* 0x00000007060b7210 */ /* 0x0c0fe40007ffe0ff */
[----:B------:R-:W-:Y:S02]  /*0570*/  IADD3 R4, P1, PT, R6, R7, RZ ;  /* 0x0000000706047210 */ /* 0x000fe40007f3e0ff */
[----:B------:R-:W-:Y:S01]  /*0580*/  IADD3 R19, PT, PT, R15, R0, RZ ;  /* 0x000000000f137210 */ /* 0x000fe20007ffe0ff */
[----:B------:R-:W2:Y:S04]  /*0590*/  LDC.64 R8, c[0x0][0x388] ;  /* 0x0000e200ff087b82 */ /* 0x000ea80000000a00 */
[----:B------:R-:W-:-:S02]  /*05a0*/  IMAD.IADD R21, R19, 0x1, R0 ;  /* 0x0000000113157824 */ /* 0x000fc400078e0200 */
[----:B0-----:R-:W-:Y:S01]  /*05b0*/  IMAD.WIDE.U32 R16, R11, 0x4, R16 ;  /* 0x000000040b107825 */ /* 0x001fe200078e0010 */
[----:B------:R-:W-:Y:S02]  /*05c0*/  IADD3.X R11, PT, PT, RZ, RZ, RZ, P1, !PT ;  /* 0x000000ffff0b7210 */ /* 0x000fe40000ffe4ff */
[----:B-1----:R-:W-:-:S03]  /*05d0*/  LEA R10, P1, R4, UR6, 0x2 ;  /* 0x00000006040a7c11 */ /* 0x002fc6000f8210ff */
[----:B------:R-:W3:Y:S01]  /*05e0*/  LDG.E R17, desc[UR4][R16.64] ;  /* 0x0000000410117981 */ /* 0x000ee2000c1e1900 */
[----:B------:R-:W-:Y:S01]  /*05f0*/  LEA.HI.X R11, R4, UR7, R11, 0x2, P1 ;  /* 0x00000007040b7c11 */ /* 0x000fe200088f140b */
[----:B--2---:R-:W-:-:S04]  /*0600*/  IMAD.WIDE.U32 R14, R15, 0x4, R8 ;  /* 0x000000040f0e7825 */ /* 0x004fc800078e0008 */
[--C-:B------:R-:W-:Y:S01]  /*0610*/  IMAD.WIDE.U32 R12, R19, 0x4, R8.reuse ;  /* 0x00000004130c7825 */ /* 0x100fe200078e0008 */
[----:B------:R-:W2:Y:S03]  /*0620*/  LDG.E R4, desc[UR4][R10.64+0x4] ;  /* 0x000004040a047981 */ /* 0x000ea6000c1e1900 */
[C---:B------:R-:W-:Y:S01]  /*0630*/  IMAD.WIDE.U32 R18, R21.reuse, 0x4, R8 ;  /* 0x0000000415127825 */ /* 0x040fe200078e0008 */
[----:B------:R-:W3:Y:S01]  /*0640*/  LDG.E R14, desc[UR4][R14.64] ;  /* 0x000000040e0e7981 */ /* 0x000ee2000c1e1900 */
[----:B------:R-:W-:-:S03]  /*0650*/  IADD3 R21, PT, PT, R21, R0, RZ ;  /* 0x0000000015157210 */ /* 0x000fc60007ffe0ff */
[----:B------:R-:W2:Y:S02]  /*0660*/  LDG.E R12, desc[UR4][R12.64] ;  /* 0x000000040c0c7981 */ /* 0x000ea4000c1e1900 */
[----:B------:R-:W-:Y:S02]  /*0670*/  IMAD.WIDE.U32 R8, R21, 0x4, R8 ;  /* 0x0000000415087825 */ /* 0x000fe400078e0008 */
[----:B------:R-:W4:Y:S04]  /*0680*/  LDG.E R18, desc[UR4][R18.64] ;  /* 0x0000000412127981 */ /* 0x000f28000c1e1900 */
[----:B------:R-:W4:Y:S04]  /*0690*/  LDG.E R21, desc[UR4][R10.64+0x8] ;  /* 0x000008040a157981 */ /* 0x000f28000c1e1900 */
[----:B------:R-:W5:Y:S04]  /*06a0*/  LDG.E R23, desc[UR4][R10.64+0xc] ;  /* 0x00000c040a177981 */ /* 0x000f68000c1e1900 */
[----:B------:R-:W5:Y:S01]  /*06b0*/  LDG.E R8, desc[UR4][R8.64] ;  /* 0x0000000408087981 */ /* 0x000f62000c1e1900 */
[----:B------:R-:W-:Y:S01]  /*06c0*/  IADD3 R7, PT, PT, R7, 0x4, RZ ;  /* 0x0000000407077810 */ /* 0x000fe20007ffe0ff */
[----:B---3--:R-:W-:-:S04]  /*06d0*/  FFMA R17, R17, R14, R20 ;  /* 0x0000000e11117223 */ /* 0x008fc80000000014 */
[----:B--2---:R-:W-:-:S04]  /*06e0*/  FFMA R4, R4, R12, R17 ;  /* 0x0000000c04047223 */ /* 0x004fc80000000011 */
[----:B----4-:R-:W-:-:S04]  /*06f0*/  FFMA R4, R21, R18, R4 ;  /* 0x0000001215047223 */ /* 0x010fc80000000004 */
[----:B-----5:R-:W-:-:S07]  /*0700*/  FFMA R20, R23, R8, R4 ;  /* 0x0000000817147223 */ /* 0x020fce0000000004 */
.L_x_3:
[----:B------:R-:W-:Y:S05]  /*0710*/  @!P0 BRA `(.L_x_0) ;  /* 0x0000000000808947 */ /* 0x000fea0003800000 */
[----:B------:R-:W-:Y:S01]  /*0720*/  ISETP.NE.AND P1, PT, R2, 0x1, PT ;  /* 0x000000010200780c */ /* 0x000fe20003f25270 */
[----:B------:R-:W0:Y:S01]  /*0730*/  LDC.64 R18, c[0x0][0x380] ;  /* 0x0000e000ff127b82 */ /* 0x000e220000000a00 */
[----:B------:R-:W-:-:S04]  /*0740*/  LOP3.LUT R2, R0, 0x1, RZ, 0xc0, !PT ;  /* 0x0000000100027812 */ /* 0x000fc800078ec0ff */
[----:B------:R-:W-:-:S03]  /*0750*/  ISETP.NE.U32.AND P0, PT, R2, 0x1, PT ;  /* 0x000000010200780c */ /* 0x000fc60003f05070 */
[----:B------:R-:W1:Y:S04]  /*0760*/  LDC.64 R14, c[0x0][0x388] ;  /* 0x0000e200ff0e7b82 */ /* 0x000e680000000a00 */
[CC--:B------:R-:W-:Y:S01]  /*0770*/  @P1 IADD3 R17, PT, PT, R6.reuse, R7.reuse, RZ ;  /* 0x0000000706111210 */ /* 0x0c0fe20007ffe0ff */
[CC--:B------:R-:W-:Y:S01]  /*0780*/  @P1 IMAD R21, R7.reuse, R0.reuse, R3 ;  /* 0x0000000007151224 */ /* 0x0c0fe200078e0203 */
[----:B------:R-:W-:Y:S02]  /*0790*/  @P1 IADD3 R2, P2, PT, R6, R7, RZ ;  /* 0x0000000706021210 */ /* 0x000fe40007f5e0ff */
[----:B------:R-:W2:Y:S01]  /*07a0*/  @P1 LDC.64 R12, c[0x0][0x380] ;  /* 0x0000e000ff0c1b82 */ /* 0x000ea20000000a00 */
[----:B------:R-:W-:Y:S02]  /*07b0*/  @P1 IADD3 R7, PT, PT, R7, 0x2, RZ ;  /* 0x0000000207071810 */ /* 0x000fe40007ffe0ff */
[----:B------:R-:W-:-:S02]  /*07c0*/  @P1 IADD3 R23, PT, PT, R21, R0, RZ ;  /* 0x0000000015171210 */ /* 0x000fc40007ffe0ff */
[----:B------:R-:W-:-:S03]  /*07d0*/  @P1 IADD3.X R4, PT, PT, RZ, RZ, RZ, P2, !PT ;  /* 0x000000ffff041210 */ /* 0x000fc600017fe4ff */
[----:B------:R-:W3:Y:S01]  /*07e0*/  LDC.64 R8, c[0x0][0x380] ;  /* 0x0000e000ff087b82 */ /* 0x000ee20000000a00 */
[----:B0-----:R-:W-:-:S06]  /*07f0*/  @P1 IMAD.WIDE.U32 R18, R17, 0x4, R18 ;  /* 0x0000000411121825 */ /* 0x001fcc00078e0012 */
[----:B------:R-:W4:Y:S01]  /*0800*/  @P1 LDG.E R19, desc[UR4][R18.64] ;  /* 0x0000000412131981 */ /* 0x000f22000c1e1900 */
[----:B------:R-:W0:Y:S01]  /*0810*/  LDC.64 R10, c[0x0][0x388] ;  /* 0x0000e200ff0a7b82 */ /* 0x000e220000000a00 */
[----:B-1----:R-:W-:Y:S01]  /*0820*/  @P1 IMAD.WIDE.U32 R16, R21, 0x4, R14 ;  /* 0x0000000415101825 */ /* 0x002fe200078e000e */
[----:B------:R-:W-:-:S03]  /*0830*/  @!P0 IADD3 R21, PT, PT, R6, R7, RZ ;  /* 0x0000000706158210 */ /* 0x000fc60007ffe0ff */
[----:B------:R-:W-:Y:S02]  /*0840*/  @P1 IMAD.WIDE.U32 R14, R23, 0x4, R14 ;  /* 0x00000004170e1825 */ /* 0x000fe400078e000e */
[----:B------:R-:W4:Y:S01]  /*0850*/  @P1 LDG.E R16, desc[UR4][R16.64] ;  /* 0x0000000410101981 */ /* 0x000f22000c1e1900 */
[C---:B--2---:R-:W-:Y:S01]  /*0860*/  @P1 LEA R12, P2, R2.reuse, R12, 0x2 ;  /* 0x0000000c020c1211 */ /* 0x044fe200078410ff */
[----:B------:R-:W-:Y:S02]  /*0870*/  @!P0 IMAD R7, R7, R0, R3 ;  /* 0x0000000007078224 */ /* 0x000fe400078e0203 */
[----:B------:R-:W2:Y:S01]  /*0880*/  @P1 LDG.E R14, desc[UR4][R14.64] ;  /* 0x000000040e0e1981 */ /* 0x000ea2000c1e1900 */
[----:B------:R-:W-:Y:S01]  /*0890*/  @P1 LEA.HI.X R13, R2, R13, R4, 0x2, P2 ;  /* 0x0000000d020d1211 */ /* 0x000fe200010f1404 */
[----:B---3--:R-:W-:-:S04]  /*08a0*/  @!P0 IMAD.WIDE.U32 R8, R21, 0x4, R8 ;  /* 0x0000000415088825 */ /* 0x008fc800078e0008 */
[----:B------:R-:W2:Y:S04]  /*08b0*/  @P1 LDG.E R12, desc[UR4][R12.64+0x4] ;  /* 0x000004040c0c1981 */ /* 0x000ea8000c1e1900 */
[----:B------:R-:W3:Y:S01]  /*08c0*/  @!P0 LDG.E R9, desc[UR4][R8.64] ;  /* 0x0000000408098981 */ /* 0x000ee2000c1e1900 */
[----:B0-----:R-:W-:-:S06]  /*08d0*/  @!P0 IMAD.WIDE.U32 R10, R7, 0x4, R10 ;  /* 0x00000004070a8825 */ /* 0x001fcc00078e000a */
[----:B------:R-:W3:Y:S01]  /*08e0*/  @!P0 LDG.E R10, desc[UR4][R10.64] ;  /* 0x000000040a0a8981 */ /* 0x000ee2000c1e1900 */
[----:B----4-:R-:W-:-:S04]  /*08f0*/  @P1 FFMA R19, R19, R16, R20 ;  /* 0x0000001013131223 */ /* 0x010fc80000000014 */
[----:B--2---:R-:W-:-:S04]  /*0900*/  @P1 FFMA R20, R12, R14, R19 ;  /* 0x0000000e0c141223 */ /* 0x004fc80000000013 */
[----:B---3--:R-:W-:-:S07]  /*0910*/  @!P0 FFMA R20, R9, R10, R20 ;  /* 0x0000000a09148223 */ /* 0x008fce0000000014 */
.L_x_0:
[----:B------:R-:W0:Y:S01]  /*0920*/  LDC.64 R6, c[0x0][0x390] ;  /* 0x0000e400ff067b82 */ /* 0x000e220000000a00 */
[----:B------:R-:W-:-:S04]  /*0930*/  IMAD R3, R5, R0, R3 ;  /* 0x0000000005037224 */ /* 0x000fc800078e0203 */
[----:B0-----:R-:W-:-:S05]  /*0940*/  IMAD.WIDE R2, R3, 0x4, R6 ;  /* 0x0000000403027825 */ /* 0x001fca00078e0206 */
[----:B------:R-:W-:Y:S01]  /*0950*/  STG.E desc[UR4][R2.64], R20 ;  /* 0x0000001402007986 */ /* 0x000fe2000c101904 */
[----:B------:R-:W-:Y:S05]  /*0960*/  EXIT ;  /* 0x000000000000794d */ /* 0x000fea0003800000 */
.L_x_4:
[----:B------:R-:W-:-:S00]  /*0970*/  BRA `(.L_x_4) ;  /* 0xfffffffc00fc7947 */ /* 0x000fc0000383ffff */
[----:B------:R-:W-:-:S00]  /*0980*/  NOP ;  /* 0x0000000000007918 */ /* 0x000fc00000000000 */
[----:B------:R-:W-:-:S00]  /*0990*/  NOP ;  /* 0x0000000000007918 */ /* 0x000fc00000000000 */
[----:B------:R-:W-:-:S00]  /*09a0*/  NOP ;  /* 0x0000000000007918 */ /* 0x000fc00000000000 */
[----:B------:R-:W-:-:S00]  /*09b0*/  NOP ;  /* 0x0000000000007918 */ /* 0x000fc00000000000 */
[----:B------:R-:W-:-:S00]  /*09c0*/  NOP ;  /* 0x0000000000007918 */ /* 0x000fc00000000000 */
[----:B------:R-:W-:-:S00]  /*09d0*/  NOP ;  /* 0x0000000000007918 */ /* 0x000fc00000000000 */
[----:B------:R-:W-:-:S00]  /*09e0*/  NOP ;  /* 0x0000000000007918 */ /* 0x000fc00000000000 */
[----:B------:R-:W-:-:S00]  /*09f0*/  NOP ;  /* 0x0000000000007918 */ /* 0x000fc00000000000 */
.L_x_5:


//--------------------- .nv.shared.reserved.0     --------------------------
	.section	.nv.shared.reserved.0,"aw",@nobits
	.weak		__nv_reservedSMEM_offset_0_alias
	.size		__nv_reservedSMEM_offset_0_alias, 0, 64
	.other		__nv_reservedSMEM_offset_0_alias,@"STO_CUDA_RESERVED_SHARED STV_DEFAULT"
__nv_reservedSMEM_offset_0_alias:
	.zero		0
	.zero		64


//--------------------- .nv.constant0._Z15matrixMulKernelPfS_S_i --------------------------
	.section	.nv.constant0._Z15matrixMulKernelPfS_S_i,"a",@progbits
	.sectionflags	@""
	.align	4
.nv.constant0._Z15matrixMulKernelPfS_S_i:
	.zero		924


//--------------------- SYMBOLS --------------------------

	.type		.nv.reservedSmem.offset0,@object
	.size		.nv.reservedSmem.offset0,0x4
